	.headerflags	@"EF_CUDA_TEXMODE_UNIFIED EF_CUDA_64BIT_ADDRESS EF_CUDA_ACCELERATORS EF_CUDA_SM90 EF_CUDA_VIRTUAL_SM(EF_CUDA_SM90)"
	.elftype	@"ET_EXEC"


//--------------------- .nv.info                  --------------------------
	.section	.nv.info,"",@"SHT_CUDA_INFO"
	.align	4


	//----- nvinfo : EIATTR_REGCOUNT
	.align		4
        /*0000*/ 	.byte	0x04, 0x2f
        /*0002*/ 	.short	(.L_1 - .L_0)
	.align		4
.L_0:
        /*0004*/ 	.word	index@(triton_poi_fused_convolution_39)
        /*0008*/ 	.word	0x00000012


	//----- nvinfo : EIATTR_MIN_STACK_SIZE
	.align		4
.L_1:
        /*000c*/ 	.byte	0x04, 0x12
        /*000e*/ 	.short	(.L_3 - .L_2)
	.align		4
.L_2:
        /*0010*/ 	.word	index@(triton_poi_fused_convolution_39)
        /*0014*/ 	.word	0x00000000


	//----- nvinfo : EIATTR_FRAME_SIZE
	.align		4
.L_3:
        /*0018*/ 	.byte	0x04, 0x11
        /*001a*/ 	.short	(.L_5 - .L_4)
	.align		4
.L_4:
        /*001c*/ 	.word	index@(triton_poi_fused_convolution_39)
        /*0020*/ 	.word	0x00000000


	//----- nvinfo : EIATTR_MIN_STACK_SIZE
	.align		4
.L_5:
        /*0024*/ 	.byte	0x04, 0x12
        /*0026*/ 	.short	(.L_7 - .L_6)
	.align		4
.L_6:
        /*0028*/ 	.word	index@(triton_poi_fused_convolution_39)
        /*002c*/ 	.word	0x00000000
.L_7:


//--------------------- .nv.info.triton_poi_fused_convolution_39 --------------------------
	.section	.nv.info.triton_poi_fused_convolution_39,"",@"SHT_CUDA_INFO"
	.sectionflags	@""
	.align	4


	//----- nvinfo : EIATTR_CUDA_API_VERSION
	.align		4
        /*0000*/ 	.byte	0x04, 0x37
        /*0002*/ 	.short	(.L_9 - .L_8)
.L_8:
        /*0004*/ 	.word	0x0000007c


	//----- nvinfo : EIATTR_KPARAM_INFO
	.align		4
.L_9:
        /*0008*/ 	.byte	0x04, 0x17
        /*000a*/ 	.short	(.L_11 - .L_10)
.L_10:
        /*000c*/ 	.word	0x00000000
        /*0010*/ 	.short	0x0002
        /*0012*/ 	.short	0x0010
        /*0014*/ 	.byte	0x00, 0xf0, 0x11, 0x00


	//----- nvinfo : EIATTR_KPARAM_INFO
	.align		4
.L_11:
        /*0018*/ 	.byte	0x04, 0x17
        /*001a*/ 	.short	(.L_13 - .L_12)
.L_12:
        /*001c*/ 	.word	0x00000000
        /*0020*/ 	.short	0x0001
        /*0022*/ 	.short	0x0008
        /*0024*/ 	.byte	0x00, 0xf4, 0x21, 0x00


	//----- nvinfo : EIATTR_KPARAM_INFO
	.align		4
.L_13:
        /*0028*/ 	.byte	0x04, 0x17
        /*002a*/ 	.short	(.L_15 - .L_14)
.L_14:
        /*002c*/ 	.word	0x00000000
        /*0030*/ 	.short	0x0000
        /*0032*/ 	.short	0x0000
        /*0034*/ 	.byte	0x00, 0xf4, 0x21, 0x00


	//----- nvinfo : EIATTR_SPARSE_MMA_MASK
	.align		4
.L_15:
        /*0038*/ 	.byte	0x03, 0x50
        /*003a*/ 	.short	0x0000


	//----- nvinfo : EIATTR_MAXREG_COUNT
	.align		4
        /*003c*/ 	.byte	0x03, 0x1b
        /*003e*/ 	.short	0x00ff


	//----- nvinfo : EIATTR_EXIT_INSTR_OFFSETS
	.align		4
        /*0040*/ 	.byte	0x04, 0x1c
        /*0042*/ 	.short	(.L_17 - .L_16)


	//   ....[0]....
.L_16:
        /*0044*/ 	.word	0x00000260


	//----- nvinfo : EIATTR_REQNTID
	.align		4
.L_17:
        /*0048*/ 	.byte	0x04, 0x10
        /*004a*/ 	.short	(.L_19 - .L_18)
.L_18:
        /*004c*/ 	.word	0x00000080
        /*0050*/ 	.word	0x00000001
        /*0054*/ 	.word	0x00000001


	//----- nvinfo : EIATTR_CBANK_PARAM_SIZE
	.align		4
.L_19:
        /*0058*/ 	.byte	0x03, 0x19
        /*005a*/ 	.short	0x0014


	//----- nvinfo : EIATTR_PARAM_CBANK
	.align		4
        /*005c*/ 	.byte	0x04, 0x0a
        /*005e*/ 	.short	(.L_21 - .L_20)
	.align		4
.L_20:
        /*0060*/ 	.word	index@(.nv.constant0.triton_poi_fused_convolution_39)
        /*0064*/ 	.short	0x0210
        /*0066*/ 	.short	0x0014


	//----- nvinfo : EIATTR_SW_WAR
	.align		4
.L_21:
        /*0068*/ 	.byte	0x04, 0x36
        /*006a*/ 	.short	(.L_23 - .L_22)
.L_22:
        /*006c*/ 	.word	0x00000008
.L_23:


//--------------------- .nv.callgraph             --------------------------
	.section	.nv.callgraph,"",@"SHT_CUDA_CALLGRAPH"
	.align	4
	.sectionentsize	8
	.align		4
        /*0000*/ 	.word	0x00000000
	.align		4
        /*0004*/ 	.word	0xffffffff
	.align		4
        /*0008*/ 	.word	0x00000000
	.align		4
        /*000c*/ 	.word	0xfffffffe
	.align		4
        /*0010*/ 	.word	0x00000000
	.align		4
        /*0014*/ 	.word	0xfffffffd
	.align		4
        /*0018*/ 	.word	0x00000000
	.align		4
        /*001c*/ 	.word	0xfffffffc


//--------------------- .text.triton_poi_fused_convolution_39 --------------------------
	.section	.text.triton_poi_fused_convolution_39,"ax",@progbits
	.align	128
        .global         triton_poi_fused_convolution_39
        .type           triton_poi_fused_convolution_39,@function
        .size           triton_poi_fused_convolution_39,(.L_x_1 - triton_poi_fused_convolution_39)
        .other          triton_poi_fused_convolution_39,@"STO_CUDA_ENTRY STV_DEFAULT"
triton_poi_fused_convolution_39:
.text.triton_poi_fused_convolution_39:
[----:B------:R-:W-:Y:S01]  /*0000*/  LDC R1, c[0x0][0x28] ;  /* 0x00000a00ff017b82 */ /* 0x000fe20000000800 */
[----:B------:R-:W1:Y:S07]  /*0010*/  S2R R0, SR_TID.X ;  /* 0x0000000000007919 */ /* 0x000e6e0000002100 */
[----:B------:R-:W2:Y:S01]  /*0020*/  LDC.64 R2, c[0x0][0x218] ;  /* 0x00008600ff027b82 */ /* 0x000ea20000000a00 */
[----:B------:R-:W-:Y:S01]  /*0030*/  ULDC.64 UR4, c[0x0][0x208] ;  /* 0x0000820000047ab9 */ /* 0x000fe20000000a00 */
[----:B------:R-:W3:Y:S06]  /*0040*/  S2R R5, SR_CTAID.X ;  /* 0x0000000000057919 */ /* 0x000eec0000002500 */
[----:B------:R-:W4:Y:S01]  /*0050*/  LDC.64 R8, c[0x0][0x210] ;  /* 0x00008400ff087b82 */ /* 0x000f220000000a00 */
[----:B-1----:R-:W-:-:S02]  /*0060*/  SHF.L.U32 R0, R0, 0x2, RZ ;  /* 0x0000000200007819 */ /* 0x002fc400000006ff */
[----:B---3--:R-:W-:Y:S02]  /*0070*/  SHF.R.S32.HI R4, RZ, 0x15, R5 ;  /* 0x00000015ff047819 */ /* 0x008fe40000011405 */
[----:B------:R-:W-:Y:S02]  /*0080*/  LOP3.LUT R0, R0, 0x1fc, RZ, 0xc0, !PT ;  /* 0x000001fc00007812 */ /* 0x000fe400078ec0ff */
[----:B------:R-:W-:Y:S02]  /*0090*/  SGXT R4, R4, 0x1 ;  /* 0x000000010404781a */ /* 0x000fe40000000200 */
[----:B------:R-:W-:-:S04]  /*00a0*/  LEA R5, R5, R0, 0xa ;  /* 0x0000000005057211 */ /* 0x000fc800078e50ff */
[----:B------:R-:W-:Y:S01]  /*00b0*/  LEA.HI R4, R4, R5, RZ, 0xc ;  /* 0x0000000504047211 */ /* 0x000fe200078f60ff */
[----:B----4-:R-:W-:-:S04]  /*00c0*/  IMAD.WIDE R8, R5, 0x4, R8 ;  /* 0x0000000405087825 */ /* 0x010fc800078e0208 */
[----:B------:R-:W-:Y:S01]  /*00d0*/  VIADD R0, R4, 0x200 ;  /* 0x0000020004007836 */ /* 0x000fe20000000000 */
[----:B------:R-:W-:-:S04]  /*00e0*/  SHF.R.S32.HI R4, RZ, 0xc, R4 ;  /* 0x0000000cff047819 */ /* 0x000fc80000011404 */
[----:B------:R-:W-:Y:S02]  /*00f0*/  SHF.R.S32.HI R0, RZ, 0xc, R0 ;  /* 0x0000000cff007819 */ /* 0x000fe40000011400 */
[----:B------:R-:W-:Y:S02]  /*0100*/  LEA.HI R6, R4, R4, RZ, 0x6 ;  /* 0x0000000404067211 */ /* 0x000fe400078f30ff */
[----:B------:R-:W-:Y:S02]  /*0110*/  LEA.HI R10, R0, R0, RZ, 0x6 ;  /* 0x00000000000a7211 */ /* 0x000fe400078f30ff */
[----:B------:R-:W-:Y:S02]  /*0120*/  LOP3.LUT R7, R6, 0xffffffc0, RZ, 0xc0, !PT ;  /* 0xffffffc006077812 */ /* 0x000fe400078ec0ff */
[----:B------:R-:W-:Y:S02]  /*0130*/  LOP3.LUT R11, R10, 0xffffffc0, RZ, 0xc0, !PT ;  /* 0xffffffc00a0b7812 */ /* 0x000fe400078ec0ff */
[----:B------:R-:W-:-:S03]  /*0140*/  IADD3 R7, R4, -R7, RZ ;  /* 0x8000000704077210 */ /* 0x000fc60007ffe0ff */
[----:B------:R-:W-:Y:S02]  /*0150*/  IMAD.IADD R13, R0, 0x1, -R11 ;  /* 0x00000001000d7824 */ /* 0x000fe400078e0a0b */
[--C-:B--2---:R-:W-:Y:S02]  /*0160*/  IMAD.WIDE R10, R7, 0x4, R2.reuse ;  /* 0x00000004070a7825 */ /* 0x104fe400078e0202 */
[----:B------:R-:W2:Y:S02]  /*0170*/  LDG.E.128 R4, desc[UR4][R8.64] ;  /* 0x0000000408047981 */ /* 0x000ea4000c1e1d00 */
[----:B------:R-:W-:Y:S02]  /*0180*/  IMAD.WIDE R2, R13, 0x4, R2 ;  /* 0x000000040d027825 */ /* 0x000fe400078e0202 */
[----:B------:R-:W2:Y:S04]  /*0190*/  LDG.E.EL R10, desc[UR4][R10.64] ;  /* 0x000000040a0a7981 */ /* 0x000ea8000c2e1900 */
[----:B------:R-:W3:Y:S04]  /*01a0*/  LDG.E.EL R2, desc[UR4][R2.64] ;  /* 0x0000000402027981 */ /* 0x000ee8000c2e1900 */
[----:B------:R-:W3:Y:S01]  /*01b0*/  LDG.E.128 R12, desc[UR4][R8.64+0x800] ;  /* 0x00080004080c7981 */ /* 0x000ee2000c1e1d00 */
[--C-:B--2---:R-:W-:Y:S01]  /*01c0*/  FADD R4, R4, R10.reuse ;  /* 0x0000000a04047221 */ /* 0x104fe20000000000 */
[--C-:B------:R-:W-:Y:S01]  /*01d0*/  FADD R5, R5, R10.reuse ;  /* 0x0000000a05057221 */ /* 0x100fe20000000000 */
[--C-:B------:R-:W-:Y:S01]  /*01e0*/  FADD R6, R6, R10.reuse ;  /* 0x0000000a06067221 */ /* 0x100fe20000000000 */
[----:B------:R-:W-:Y:S01]  /*01f0*/  FADD R7, R7, R10 ;  /* 0x0000000a07077221 */ /* 0x000fe20000000000 */
[--C-:B---3--:R-:W-:Y:S01]  /*0200*/  FADD R12, R12, R2.reuse ;  /* 0x000000020c0c7221 */ /* 0x108fe20000000000 */
[--C-:B------:R-:W-:Y:S01]  /*0210*/  FADD R13, R13, R2.reuse ;  /* 0x000000020d0d7221 */ /* 0x100fe20000000000 */
[--C-:B------:R-:W-:Y:S01]  /*0220*/  FADD R14, R14, R2.reuse ;  /* 0x000000020e0e7221 */ /* 0x100fe20000000000 */
[----:B------:R-:W-:Y:S01]  /*0230*/  FADD R15, R15, R2 ;  /* 0x000000020f0f7221 */ /* 0x000fe20000000000 */
[----:B------:R-:W-:Y:S04]  /*0240*/  STG.E.128 desc[UR4][R8.64], R4 ;  /* 0x0000000408007986 */ /* 0x000fe8000c101d04 */
[----:B------:R-:W-:Y:S01]  /*0250*/  STG.E.128 desc[UR4][R8.64+0x800], R12 ;  /* 0x0008000c08007986 */ /* 0x000fe2000c101d04 */
[----:B------:R-:W-:Y:S05]  /*0260*/  EXIT ;  /* 0x000000000000794d */ /* 0x000fea0003800000 */
.L_x_0:
[----:B------:R-:W-:-:S00]  /*0270*/  BRA `(.L_x_0) ;  /* 0xfffffffc00fc7947 */ /* 0x000fc0000383ffff */
[----:B------:R-:W-:-:S00]  /*0280*/  NOP ;  /* 0x0000000000007918 */ /* 0x000fc00000000000 */
[----:B------:R-:W-:-:S00]  /*0290*/  NOP ;  /* 0x0000000000007918 */ /* 0x000fc00000000000 */
[----:B------:R-:W-:-:S00]  /*02a0*/  NOP ;  /* 0x0000000000007918 */ /* 0x000fc00000000000 */
[----:B------:R-:W-:-:S00]  /*02b0*/  NOP ;  /* 0x0000000000007918 */ /* 0x000fc00000000000 */
[----:B------:R-:W-:-:S00]  /*02c0*/  NOP ;  /* 0x0000000000007918 */ /* 0x000fc00000000000 */
[----:B------:R-:W-:-:S00]  /*02d0*/  NOP ;  /* 0x0000000000007918 */ /* 0x000fc00000000000 */
[----:B------:R-:W-:-:S00]  /*02e0*/  NOP ;  /* 0x0000000000007918 */ /* 0x000fc00000000000 */
[----:B------:R-:W-:-:S00]  /*02f0*/  NOP ;  /* 0x0000000000007918 */ /* 0x000fc00000000000 */
.L_x_1:


//--------------------- .nv.constant0.triton_poi_fused_convolution_39 --------------------------
	.section	.nv.constant0.triton_poi_fused_convolution_39,"a",@progbits
	.sectionflags	@""
	.align	4
.nv.constant0.triton_poi_fused_convolution_39:
	.zero		548
